//
// Generated by NVIDIA NVVM Compiler
//
// Compiler Build ID: CL-36424714
// Cuda compilation tools, release 13.0, V13.0.88
// Based on NVVM 20.0.0
//

.version 9.0
.target sm_100
.address_size 64

	// .globl	_Z22batched_mat_mul_kernelPK6__halfS1_PS_iiii

.visible .entry _Z22batched_mat_mul_kernelPK6__halfS1_PS_iiii(
	.param .u64 .ptr .align 1 _Z22batched_mat_mul_kernelPK6__halfS1_PS_iiii_param_0,
	.param .u64 .ptr .align 1 _Z22batched_mat_mul_kernelPK6__halfS1_PS_iiii_param_1,
	.param .u64 .ptr .align 1 _Z22batched_mat_mul_kernelPK6__halfS1_PS_iiii_param_2,
	.param .u32 _Z22batched_mat_mul_kernelPK6__halfS1_PS_iiii_param_3,
	.param .u32 _Z22batched_mat_mul_kernelPK6__halfS1_PS_iiii_param_4,
	.param .u32 _Z22batched_mat_mul_kernelPK6__halfS1_PS_iiii_param_5,
	.param .u32 _Z22batched_mat_mul_kernelPK6__halfS1_PS_iiii_param_6
)
{
	.reg .pred 	%p<15>;
	.reg .b16 	%rs<32>;
	.reg .b32 	%r<57>;
	.reg .b32 	%f<69>;
	.reg .b64 	%rd<40>;

	ld.param.u64 	%rd5, [_Z22batched_mat_mul_kernelPK6__halfS1_PS_iiii_param_0];
	ld.param.u64 	%rd6, [_Z22batched_mat_mul_kernelPK6__halfS1_PS_iiii_param_1];
	ld.param.u64 	%rd4, [_Z22batched_mat_mul_kernelPK6__halfS1_PS_iiii_param_2];
	ld.param.u32 	%r28, [_Z22batched_mat_mul_kernelPK6__halfS1_PS_iiii_param_3];
	ld.param.u32 	%r29, [_Z22batched_mat_mul_kernelPK6__halfS1_PS_iiii_param_4];
	ld.param.u32 	%r26, [_Z22batched_mat_mul_kernelPK6__halfS1_PS_iiii_param_5];
	ld.param.u32 	%r27, [_Z22batched_mat_mul_kernelPK6__halfS1_PS_iiii_param_6];
	cvta.to.global.u64 	%rd1, %rd6;
	cvta.to.global.u64 	%rd2, %rd5;
	mov.u32 	%r1, %ctaid.z;
	mov.u32 	%r30, %ctaid.y;
	mov.u32 	%r31, %ntid.y;
	mov.u32 	%r32, %tid.y;
	mad.lo.s32 	%r33, %r30, %r31, %r32;
	mov.u32 	%r34, %ctaid.x;
	mov.u32 	%r35, %ntid.x;
	mul.lo.s32 	%r3, %r34, %r35;
	mov.u32 	%r4, %tid.x;
	add.s32 	%r5, %r3, %r4;
	setp.ge.s32 	%p1, %r1, %r28;
	setp.ge.s32 	%p2, %r33, %r29;
	or.pred  	%p3, %p1, %p2;
	setp.ge.s32 	%p4, %r5, %r26;
	or.pred  	%p5, %p3, %p4;
	@%p5 bra 	$L__BB0_14;
	setp.lt.s32 	%p6, %r27, 1;
	mov.f32 	%f68, 0f00000000;
	@%p6 bra 	$L__BB0_13;
	mad.lo.s32 	%r37, %r29, %r1, %r33;
	mul.lo.s32 	%r6, %r37, %r27;
	mul.lo.s32 	%r7, %r27, %r1;
	and.b32  	%r8, %r27, 7;
	setp.lt.u32 	%p7, %r27, 8;
	mov.f32 	%f68, 0f00000000;
	mov.b32 	%r55, 0;
	@%p7 bra 	$L__BB0_5;
	and.b32  	%r55, %r27, 2147483640;
	neg.s32 	%r53, %r55;
	mad.lo.s32 	%r38, %r7, %r26, %r4;
	add.s32 	%r52, %r38, %r3;
	shl.b32 	%r12, %r26, 3;
	add.s64 	%rd3, %rd2, 8;
	mov.f32 	%f68, 0f00000000;
	mul.wide.s32 	%rd11, %r26, 2;
	mov.u32 	%r51, %r6;
$L__BB0_4:
	.pragma "nounroll";
	mul.wide.s32 	%rd7, %r51, 2;
	add.s64 	%rd8, %rd3, %rd7;
	ld.global.u16 	%rs1, [%rd8+-8];
	// begin inline asm
	{  cvt.f32.f16 %f17, %rs1;}

	// end inline asm
	mul.wide.s32 	%rd9, %r52, 2;
	add.s64 	%rd10, %rd1, %rd9;
	ld.global.u16 	%rs2, [%rd10];
	// begin inline asm
	{  cvt.f32.f16 %f18, %rs2;}

	// end inline asm
	fma.rn.f32 	%f33, %f17, %f18, %f68;
	ld.global.u16 	%rs3, [%rd8+-6];
	// begin inline asm
	{  cvt.f32.f16 %f19, %rs3;}

	// end inline asm
	add.s64 	%rd12, %rd10, %rd11;
	ld.global.u16 	%rs4, [%rd12];
	// begin inline asm
	{  cvt.f32.f16 %f20, %rs4;}

	// end inline asm
	fma.rn.f32 	%f34, %f19, %f20, %f33;
	ld.global.u16 	%rs5, [%rd8+-4];
	// begin inline asm
	{  cvt.f32.f16 %f21, %rs5;}

	// end inline asm
	add.s64 	%rd13, %rd12, %rd11;
	ld.global.u16 	%rs6, [%rd13];
	// begin inline asm
	{  cvt.f32.f16 %f22, %rs6;}

	// end inline asm
	fma.rn.f32 	%f35, %f21, %f22, %f34;
	ld.global.u16 	%rs7, [%rd8+-2];
	// begin inline asm
	{  cvt.f32.f16 %f23, %rs7;}

	// end inline asm
	add.s64 	%rd14, %rd13, %rd11;
	ld.global.u16 	%rs8, [%rd14];
	// begin inline asm
	{  cvt.f32.f16 %f24, %rs8;}

	// end inline asm
	fma.rn.f32 	%f36, %f23, %f24, %f35;
	ld.global.u16 	%rs9, [%rd8];
	// begin inline asm
	{  cvt.f32.f16 %f25, %rs9;}

	// end inline asm
	add.s64 	%rd15, %rd14, %rd11;
	ld.global.u16 	%rs10, [%rd15];
	// begin inline asm
	{  cvt.f32.f16 %f26, %rs10;}

	// end inline asm
	fma.rn.f32 	%f37, %f25, %f26, %f36;
	ld.global.u16 	%rs11, [%rd8+2];
	// begin inline asm
	{  cvt.f32.f16 %f27, %rs11;}

	// end inline asm
	add.s64 	%rd16, %rd15, %rd11;
	ld.global.u16 	%rs12, [%rd16];
	// begin inline asm
	{  cvt.f32.f16 %f28, %rs12;}

	// end inline asm
	fma.rn.f32 	%f38, %f27, %f28, %f37;
	ld.global.u16 	%rs13, [%rd8+4];
	// begin inline asm
	{  cvt.f32.f16 %f29, %rs13;}

	// end inline asm
	add.s64 	%rd17, %rd16, %rd11;
	ld.global.u16 	%rs14, [%rd17];
	// begin inline asm
	{  cvt.f32.f16 %f30, %rs14;}

	// end inline asm
	fma.rn.f32 	%f39, %f29, %f30, %f38;
	ld.global.u16 	%rs15, [%rd8+6];
	// begin inline asm
	{  cvt.f32.f16 %f31, %rs15;}

	// end inline asm
	add.s64 	%rd18, %rd17, %rd11;
	ld.global.u16 	%rs16, [%rd18];
	// begin inline asm
	{  cvt.f32.f16 %f32, %rs16;}

	// end inline asm
	fma.rn.f32 	%f68, %f31, %f32, %f39;
	add.s32 	%r53, %r53, 8;
	add.s32 	%r52, %r52, %r12;
	add.s32 	%r51, %r51, 8;
	setp.ne.s32 	%p8, %r53, 0;
	@%p8 bra 	$L__BB0_4;
$L__BB0_5:
	setp.eq.s32 	%p9, %r8, 0;
	@%p9 bra 	$L__BB0_13;
	and.b32  	%r20, %r27, 3;
	setp.lt.u32 	%p10, %r8, 4;
	@%p10 bra 	$L__BB0_8;
	add.s32 	%r39, %r55, %r6;
	mul.wide.s32 	%rd19, %r39, 2;
	add.s64 	%rd20, %rd2, %rd19;
	ld.global.u16 	%rs17, [%rd20];
	// begin inline asm
	{  cvt.f32.f16 %f41, %rs17;}

	// end inline asm
	add.s32 	%r40, %r55, %r7;
	mad.lo.s32 	%r41, %r40, %r26, %r5;
	mul.wide.s32 	%rd21, %r41, 2;
	add.s64 	%rd22, %rd1, %rd21;
	ld.global.u16 	%rs18, [%rd22];
	// begin inline asm
	{  cvt.f32.f16 %f42, %rs18;}

	// end inline asm
	fma.rn.f32 	%f49, %f41, %f42, %f68;
	ld.global.u16 	%rs19, [%rd20+2];
	// begin inline asm
	{  cvt.f32.f16 %f43, %rs19;}

	// end inline asm
	mul.wide.s32 	%rd23, %r26, 2;
	add.s64 	%rd24, %rd22, %rd23;
	ld.global.u16 	%rs20, [%rd24];
	// begin inline asm
	{  cvt.f32.f16 %f44, %rs20;}

	// end inline asm
	fma.rn.f32 	%f50, %f43, %f44, %f49;
	ld.global.u16 	%rs21, [%rd20+4];
	// begin inline asm
	{  cvt.f32.f16 %f45, %rs21;}

	// end inline asm
	add.s64 	%rd25, %rd24, %rd23;
	ld.global.u16 	%rs22, [%rd25];
	// begin inline asm
	{  cvt.f32.f16 %f46, %rs22;}

	// end inline asm
	fma.rn.f32 	%f51, %f45, %f46, %f50;
	ld.global.u16 	%rs23, [%rd20+6];
	// begin inline asm
	{  cvt.f32.f16 %f47, %rs23;}

	// end inline asm
	add.s64 	%rd26, %rd25, %rd23;
	ld.global.u16 	%rs24, [%rd26];
	// begin inline asm
	{  cvt.f32.f16 %f48, %rs24;}

	// end inline asm
	fma.rn.f32 	%f68, %f47, %f48, %f51;
	add.s32 	%r55, %r55, 4;
$L__BB0_8:
	setp.eq.s32 	%p11, %r20, 0;
	@%p11 bra 	$L__BB0_13;
	setp.eq.s32 	%p12, %r20, 1;
	@%p12 bra 	$L__BB0_11;
	add.s32 	%r42, %r55, %r6;
	mul.wide.s32 	%rd27, %r42, 2;
	add.s64 	%rd28, %rd2, %rd27;
	ld.global.u16 	%rs25, [%rd28];
	// begin inline asm
	{  cvt.f32.f16 %f53, %rs25;}

	// end inline asm
	add.s32 	%r43, %r55, %r7;
	mad.lo.s32 	%r44, %r43, %r26, %r5;
	mul.wide.s32 	%rd29, %r44, 2;
	add.s64 	%rd30, %rd1, %rd29;
	ld.global.u16 	%rs26, [%rd30];
	// begin inline asm
	{  cvt.f32.f16 %f54, %rs26;}

	// end inline asm
	fma.rn.f32 	%f57, %f53, %f54, %f68;
	ld.global.u16 	%rs27, [%rd28+2];
	// begin inline asm
	{  cvt.f32.f16 %f55, %rs27;}

	// end inline asm
	mul.wide.s32 	%rd31, %r26, 2;
	add.s64 	%rd32, %rd30, %rd31;
	ld.global.u16 	%rs28, [%rd32];
	// begin inline asm
	{  cvt.f32.f16 %f56, %rs28;}

	// end inline asm
	fma.rn.f32 	%f68, %f55, %f56, %f57;
	add.s32 	%r55, %r55, 2;
$L__BB0_11:
	and.b32  	%r45, %r27, 1;
	setp.eq.b32 	%p13, %r45, 1;
	not.pred 	%p14, %p13;
	@%p14 bra 	$L__BB0_13;
	add.s32 	%r46, %r55, %r6;
	mul.wide.s32 	%rd33, %r46, 2;
	add.s64 	%rd34, %rd2, %rd33;
	ld.global.u16 	%rs29, [%rd34];
	// begin inline asm
	{  cvt.f32.f16 %f58, %rs29;}

	// end inline asm
	add.s32 	%r47, %r55, %r7;
	mad.lo.s32 	%r48, %r47, %r26, %r5;
	mul.wide.s32 	%rd35, %r48, 2;
	add.s64 	%rd36, %rd1, %rd35;
	ld.global.u16 	%rs30, [%rd36];
	// begin inline asm
	{  cvt.f32.f16 %f59, %rs30;}

	// end inline asm
	fma.rn.f32 	%f68, %f58, %f59, %f68;
$L__BB0_13:
	// begin inline asm
	{  cvt.rn.f16.f32 %rs31, %f68;}

	// end inline asm
	mad.lo.s32 	%r49, %r29, %r1, %r33;
	mad.lo.s32 	%r50, %r49, %r26, %r5;
	cvta.to.global.u64 	%rd37, %rd4;
	mul.wide.s32 	%rd38, %r50, 2;
	add.s64 	%rd39, %rd37, %rd38;
	st.global.u16 	[%rd39], %rs31;
$L__BB0_14:
	ret;

}


// ===== COMPILED SASS (sm_100) =====

	.target	sm_100

	.elftype	@"ET_EXEC"


//--------------------- .note.nv.tkinfo           --------------------------
	.section	.note.nv.tkinfo,"",@"SHT_NOTE"
	.sectionflags	@"SHF_NOTE_NV_TKINFO"
	.tkinfo
        /*0018*/ 	.word	0x00000002
        /*0030*/ 	.string	""
        /*0030*/ 	.string	"ptxas"
        /*0030*/ 	.string	"Cuda compilation tools, release 13.0, V13.0.88"
        /*0030*/ 	.string	"Build cuda_13.0.r13.0/compiler.36424714_0"
        /*0030*/ 	.string	"-arch sm_100 -m 64 "



//--------------------- .note.nv.cuinfo           --------------------------
	.section	.note.nv.cuinfo,"",@"SHT_NOTE"
	.sectionflags	@"SHF_NOTE_NV_CUINFO"
        /*0018*/ 	.short	0x0002
        /*001a*/ 	.short	0x0064
        /*001c*/ 	.short	0x0082
	.zero		2


//--------------------- .nv.info                  --------------------------
	.section	.nv.info,"",@"SHT_CUDA_INFO"
	.align	4


	//----- nvinfo : EIATTR_REGCOUNT
	.align		4
        /*0000*/ 	.byte	0x04, 0x2f
        /*0002*/ 	.short	(.L_1 - .L_0)
	.align		4
.L_0:
        /*0004*/ 	.word	index@(_Z22batched_mat_mul_kernelPK6__halfS1_PS_iiii)
        /*0008*/ 	.word	0x00000020


	//----- nvinfo : EIATTR_FRAME_SIZE
	.align		4
.L_1:
        /*000c*/ 	.byte	0x04, 0x11
        /*000e*/ 	.short	(.L_3 - .L_2)
	.align		4
.L_2:
        /*0010*/ 	.word	index@(_Z22batched_mat_mul_kernelPK6__halfS1_PS_iiii)
        /*0014*/ 	.word	0x00000000


	//----- nvinfo : EIATTR_MIN_STACK_SIZE
	.align		4
.L_3:
        /*0018*/ 	.byte	0x04, 0x12
        /*001a*/ 	.short	(.L_5 - .L_4)
	.align		4
.L_4:
        /*001c*/ 	.word	index@(_Z22batched_mat_mul_kernelPK6__halfS1_PS_iiii)
        /*0020*/ 	.word	0x00000000
.L_5:


//--------------------- .nv.compat                --------------------------
	.section	.nv.compat,"",@"SHT_CUDA_COMPAT_INFO"
	.align	4
        /*0000*/ 	.byte	0x02, 0x09, 0x00, 0x00, 0x02, 0x02, 0x01, 0x00, 0x02, 0x05, 0x05, 0x00, 0x03, 0x07, 0x01, 0x01
        /*0010*/ 	.byte	0x02, 0x03, 0x00, 0x00, 0x02, 0x06, 0x01, 0x00, 0x04, 0x0b, 0x08, 0x00, 0x09, 0x00, 0x00, 0x00
        /*0020*/ 	.byte	0x00, 0x00, 0x00, 0x00


//--------------------- .nv.info._Z22batched_mat_mul_kernelPK6__halfS1_PS_iiii --------------------------
	.section	.nv.info._Z22batched_mat_mul_kernelPK6__halfS1_PS_iiii,"",@"SHT_CUDA_INFO"
	.sectionflags	@""
	.align	4


	//----- nvinfo : EIATTR_CUDA_API_VERSION
	.align		4
        /*0000*/ 	.byte	0x04, 0x37
        /*0002*/ 	.short	(.L_7 - .L_6)
.L_6:
        /*0004*/ 	.word	0x00000082


	//----- nvinfo : EIATTR_KPARAM_INFO
	.align		4
.L_7:
        /*0008*/ 	.byte	0x04, 0x17
        /*000a*/ 	.short	(.L_9 - .L_8)
.L_8:
        /*000c*/ 	.word	0x00000000
        /*0010*/ 	.short	0x0006
        /*0012*/ 	.short	0x0024
        /*0014*/ 	.byte	0x00, 0xf0, 0x11, 0x00


	//----- nvinfo : EIATTR_KPARAM_INFO
	.align		4
.L_9:
        /*0018*/ 	.byte	0x04, 0x17
        /*001a*/ 	.short	(.L_11 - .L_10)
.L_10:
        /*001c*/ 	.word	0x00000000
        /*0020*/ 	.short	0x0005
        /*0022*/ 	.short	0x0020
        /*0024*/ 	.byte	0x00, 0xf0, 0x11, 0x00


	//----- nvinfo : EIATTR_KPARAM_INFO
	.align		4
.L_11:
        /*0028*/ 	.byte	0x04, 0x17
        /*002a*/ 	.short	(.L_13 - .L_12)
.L_12:
        /*002c*/ 	.word	0x00000000
        /*0030*/ 	.short	0x0004
        /*0032*/ 	.short	0x001c
        /*0034*/ 	.byte	0x00, 0xf0, 0x11, 0x00


	//----- nvinfo : EIATTR_KPARAM_INFO
	.align		4
.L_13:
        /*0038*/ 	.byte	0x04, 0x17
        /*003a*/ 	.short	(.L_15 - .L_14)
.L_14:
        /*003c*/ 	.word	0x00000000
        /*0040*/ 	.short	0x0003
        /*0042*/ 	.short	0x0018
        /*0044*/ 	.byte	0x00, 0xf0, 0x11, 0x00


	//----- nvinfo : EIATTR_KPARAM_INFO
	.align		4
.L_15:
        /*0048*/ 	.byte	0x04, 0x17
        /*004a*/ 	.short	(.L_17 - .L_16)
.L_16:
        /*004c*/ 	.word	0x00000000
        /*0050*/ 	.short	0x0002
        /*0052*/ 	.short	0x0010
        /*0054*/ 	.byte	0x00, 0xf5, 0x21, 0x00


	//----- nvinfo : EIATTR_KPARAM_INFO
	.align		4
.L_17:
        /*0058*/ 	.byte	0x04, 0x17
        /*005a*/ 	.short	(.L_19 - .L_18)
.L_18:
        /*005c*/ 	.word	0x00000000
        /*0060*/ 	.short	0x0001
        /*0062*/ 	.short	0x0008
        /*0064*/ 	.byte	0x00, 0xf5, 0x21, 0x00


	//----- nvinfo : EIATTR_KPARAM_INFO
	.align		4
.L_19:
        /*0068*/ 	.byte	0x04, 0x17
        /*006a*/ 	.short	(.L_21 - .L_20)
.L_20:
        /*006c*/ 	.word	0x00000000
        /*0070*/ 	.short	0x0000
        /*0072*/ 	.short	0x0000
        /*0074*/ 	.byte	0x00, 0xf5, 0x21, 0x00


	//----- nvinfo : EIATTR_SPARSE_MMA_MASK
	.align		4
.L_21:
        /*0078*/ 	.byte	0x03, 0x50
        /*007a*/ 	.short	0x0000


	//----- nvinfo : EIATTR_MAXREG_COUNT
	.align		4
        /*007c*/ 	.byte	0x03, 0x1b
        /*007e*/ 	.short	0x00ff


	//----- nvinfo : EIATTR_MERCURY_ISA_VERSION
	.align		4
        /*0080*/ 	.byte	0x03, 0x5f
        /*0082*/ 	.short	0x0101


	//----- nvinfo : EIATTR_VRC_CTA_INIT_COUNT
	.align		4
        /*0084*/ 	.byte	0x02, 0x4a
	.zero		1
	.zero		1


	//----- nvinfo : EIATTR_EXIT_INSTR_OFFSETS
	.align		4
        /*0088*/ 	.byte	0x04, 0x1c
        /*008a*/ 	.short	(.L_23 - .L_22)


	//   ....[0]....
.L_22:
        /*008c*/ 	.word	0x00000100


	//   ....[1]....
        /*0090*/ 	.word	0x00000ae0


	//----- nvinfo : EIATTR_CBANK_PARAM_SIZE
	.align		4
.L_23:
        /*0094*/ 	.byte	0x03, 0x19
        /*0096*/ 	.short	0x0028


	//----- nvinfo : EIATTR_PARAM_CBANK
	.align		4
        /*0098*/ 	.byte	0x04, 0x0a
        /*009a*/ 	.short	(.L_25 - .L_24)
	.align		4
.L_24:
        /*009c*/ 	.word	index@(.nv.constant0._Z22batched_mat_mul_kernelPK6__halfS1_PS_iiii)
        /*00a0*/ 	.short	0x0380
        /*00a2*/ 	.short	0x0028


	//----- nvinfo : EIATTR_SW_WAR
	.align		4
.L_25:
        /*00a4*/ 	.byte	0x04, 0x36
        /*00a6*/ 	.short	(.L_27 - .L_26)
.L_26:
        /*00a8*/ 	.word	0x00000008
.L_27:


//--------------------- .nv.callgraph             --------------------------
	.section	.nv.callgraph,"",@"SHT_CUDA_CALLGRAPH"
	.align	4
	.sectionentsize	8
	.align		4
        /*0000*/ 	.word	0x00000000
	.align		4
        /*0004*/ 	.word	0xffffffff
	.align		4
        /*0008*/ 	.word	0x00000000
	.align		4
        /*000c*/ 	.word	0xfffffffe
	.align		4
        /*0010*/ 	.word	0x00000000
	.align		4
        /*0014*/ 	.word	0xfffffffd
	.align		4
        /*0018*/ 	.word	0x00000000
	.align		4
        /*001c*/ 	.word	0xfffffffc


//--------------------- .text._Z22batched_mat_mul_kernelPK6__halfS1_PS_iiii --------------------------
	.section	.text._Z22batched_mat_mul_kernelPK6__halfS1_PS_iiii,"ax",@progbits
	.align	128
        .global         _Z22batched_mat_mul_kernelPK6__halfS1_PS_iiii
        .type           _Z22batched_mat_mul_kernelPK6__halfS1_PS_iiii,@function
        .size           _Z22batched_mat_mul_kernelPK6__halfS1_PS_iiii,(.L_x_5 - _Z22batched_mat_mul_kernelPK6__halfS1_PS_iiii)
        .other          _Z22batched_mat_mul_kernelPK6__halfS1_PS_iiii,@"STO_CUDA_ENTRY STV_DEFAULT"
_Z22batched_mat_mul_kernelPK6__halfS1_PS_iiii:
.text._Z22batched_mat_mul_kernelPK6__halfS1_PS_iiii:
[----:B------:R-:W-:Y:S01]  /*0000*/  LDC R1, c[0x0][0x37c] ;  /* 0x0000df00ff017b82 */ /* 0x000fe20000000800 */
[----:B------:R-:W0:Y:S07]  /*0010*/  S2R R3, SR_TID.Y ;  /* 0x0000000000037919 */ /* 0x000e2e0000002200 */
[----:B------:R-:W0:Y:S01]  /*0020*/  S2UR UR6, SR_CTAID.Y ;  /* 0x00000000000679c3 */ /* 0x000e220000002600 */
[----:B------:R-:W1:Y:S07]  /*0030*/  S2R R20, SR_TID.X ;  /* 0x0000000000147919 */ /* 0x000e6e0000002100 */
[----:B------:R-:W0:Y:S01]  /*0040*/  LDC R0, c[0x0][0x364] ;  /* 0x0000d900ff007b82 */ /* 0x000e220000000800 */
[----:B------:R-:W2:Y:S07]  /*0050*/  LDCU UR5, c[0x0][0x360] ;  /* 0x00006c00ff0577ac */ /* 0x000eae0008000800 */
[----:B------:R-:W2:Y:S08]  /*0060*/  S2UR UR4, SR_CTAID.X ;  /* 0x00000000000479c3 */ /* 0x000eb00000002500 */
[----:B------:R-:W3:Y:S08]  /*0070*/  LDC.64 R16, c[0x0][0x398] ;  /* 0x0000e600ff107b82 */ /* 0x000ef00000000a00 */
[----:B------:R-:W4:Y:S01]  /*0080*/  S2UR UR8, SR_CTAID.Z ;  /* 0x00000000000879c3 */ /* 0x000f220000002700 */
[----:B0-----:R-:W-:-:S07]  /*0090*/  IMAD R0, R0, UR6, R3 ;  /* 0x0000000600007c24 */ /* 0x001fce000f8e0203 */
[----:B------:R-:W0:Y:S01]  /*00a0*/  LDC R13, c[0x0][0x3a0] ;  /* 0x0000e800ff0d7b82 */ /* 0x000e220000000800 */
[----:B--2---:R-:W-:-:S06]  /*00b0*/  UIMAD UR4, UR4, UR5, URZ ;  /* 0x00000005040472a4 */ /* 0x004fcc000f8e02ff */
[----:B-1----:R-:W-:Y:S02]  /*00c0*/  IADD3 R12, PT, PT, R20, UR4, RZ ;  /* 0x00000004140c7c10 */ /* 0x002fe4000fffe0ff */
[----:B---3--:R-:W-:-:S04]  /*00d0*/  ISETP.GE.AND P0, PT, R0, R17, PT ;  /* 0x000000110000720c */ /* 0x008fc80003f06270 */
[----:B----4-:R-:W-:-:S04]  /*00e0*/  ISETP.LE.OR P0, PT, R16, UR8, P0 ;  /* 0x0000000810007c0c */ /* 0x010fc80008703670 */
[----:B0-----:R-:W-:-:S13]  /*00f0*/  ISETP.GE.OR P0, PT, R12, R13, P0 ;  /* 0x0000000d0c00720c */ /* 0x001fda0000706670 */
[----:B------:R-:W-:Y:S05]  /*0100*/  @P0 EXIT ;  /* 0x000000000000094d */ /* 0x000fea0003800000 */
[----:B------:R-:W0:Y:S01]  /*0110*/  LDC R14, c[0x0][0x3a4] ;  /* 0x0000e900ff0e7b82 */ /* 0x000e220000000800 */
[----:B------:R-:W1:Y:S01]  /*0120*/  LDCU.64 UR10, c[0x0][0x358] ;  /* 0x00006b00ff0a77ac */ /* 0x000e620008000a00 */
[----:B------:R-:W-:Y:S01]  /*0130*/  HFMA2 R23, -RZ, RZ, 0, 0 ;  /* 0x00000000ff177431 */ /* 0x000fe200000001ff */
[----:B0-----:R-:W-:-:S13]  /*0140*/  ISETP.GE.AND P0, PT, R14, 0x1, PT ;  /* 0x000000010e00780c */ /* 0x001fda0003f06270 */
[----:B-1----:R-:W-:Y:S05]  /*0150*/  @!P0 BRA `(.L_x_0) ;  /* 0x0000000800488947 */ /* 0x002fea0003800000 */
[C---:B------:R-:W-:Y:S01]  /*0160*/  ISETP.GE.U32.AND P1, PT, R14.reuse, 0x8, PT ;  /* 0x000000080e00780c */ /* 0x040fe20003f26070 */
[----:B------:R-:W-:Y:S01]  /*0170*/  IMAD R3, R17, UR8, R0 ;  /* 0x0000000811037c24 */ /* 0x000fe2000f8e0200 */
[C---:B------:R-:W-:Y:S01]  /*0180*/  LOP3.LUT R21, R14.reuse, 0x7, RZ, 0xc0, !PT ;  /* 0x000000070e157812 */ /* 0x040fe200078ec0ff */
[----:B------:R-:W-:Y:S01]  /*0190*/  IMAD R16, R14, UR8, RZ ;  /* 0x000000080e107c24 */ /* 0x000fe2000f8e02ff */
[----:B------:R-:W-:Y:S01]  /*01a0*/  MOV R23, RZ ;  /* 0x000000ff00177202 */ /* 0x000fe20000000f00 */
[----:B------:R-:W-:Y:S01]  /*01b0*/  IMAD R18, R3, R14, RZ ;  /* 0x0000000e03127224 */ /* 0x000fe200078e02ff */
[----:B------:R-:W-:Y:S02]  /*01c0*/  ISETP.NE.AND P0, PT, R21, RZ, PT ;  /* 0x000000ff1500720c */ /* 0x000fe40003f05270 */
[----:B------:R-:W-:-:S05]  /*01d0*/  MOV R19, RZ ;  /* 0x000000ff00137202 */ /* 0x000fca0000000f00 */
[----:B------:R-:W-:Y:S06]  /*01e0*/  @!P1 BRA `(.L_x_1) ;  /* 0x0000000400089947 */ /* 0x000fec0003800000 */
[----:B------:R-:W0:Y:S01]  /*01f0*/  LDCU.64 UR6, c[0x0][0x380] ;  /* 0x00007000ff0677ac */ /* 0x000e220008000a00 */
[----:B------:R-:W-:Y:S01]  /*0200*/  IMAD R20, R16, R13, R20 ;  /* 0x0000000d10147224 */ /* 0x000fe200078e0214 */
[----:B------:R-:W-:Y:S02]  /*0210*/  LOP3.LUT R19, R14, 0x7ffffff8, RZ, 0xc0, !PT ;  /* 0x7ffffff80e137812 */ /* 0x000fe400078ec0ff */
[----:B------:R-:W-:Y:S02]  /*0220*/  MOV R23, RZ ;  /* 0x000000ff00177202 */ /* 0x000fe40000000f00 */
[----:B------:R-:W-:Y:S02]  /*0230*/  MOV R15, R18 ;  /* 0x00000012000f7202 */ /* 0x000fe40000000f00 */
[----:B------:R-:W-:Y:S02]  /*0240*/  IADD3 R20, PT, PT, R20, UR4, RZ ;  /* 0x0000000414147c10 */ /* 0x000fe4000fffe0ff */
[----:B------:R-:W-:Y:S01]  /*0250*/  IADD3 R22, PT, PT, -R19, RZ, RZ ;  /* 0x000000ff13167210 */ /* 0x000fe20007ffe1ff */
[----:B0-----:R-:W-:-:S04]  /*0260*/  UIADD3 UR5, UP0, UPT, UR6, 0x8, URZ ;  /* 0x0000000806057890 */ /* 0x001fc8000ff1e0ff */
[----:B------:R-:W-:-:S12]  /*0270*/  UIADD3.X UR6, UPT, UPT, URZ, UR7, URZ, UP0, !UPT ;  /* 0x00000007ff067290 */ /* 0x000fd800087fe4ff */
.L_x_2:
[----:B------:R-:W0:Y:S01]  /*0280*/  LDC.64 R4, c[0x0][0x388] ;  /* 0x0000e200ff047b82 */ /* 0x000e220000000a00 */
[----:B------:R-:W-:Y:S02]  /*0290*/  MOV R2, UR5 ;  /* 0x0000000500027c02 */ /* 0x000fe40008000f00 */
[----:B------:R-:W-:-:S03]  /*02a0*/  MOV R3, UR6 ;  /* 0x0000000600037c02 */ /* 0x000fc60008000f00 */
[----:B------:R-:W-:-:S05]  /*02b0*/  IMAD.WIDE R2, R15, 0x2, R2 ;  /* 0x000000020f027825 */ /* 0x000fca00078e0202 */
[----:B------:R-:W2:Y:S04]  /*02c0*/  LDG.E.U16 R24, desc[UR10][R2.64+-0x8] ;  /* 0xfffff80a02187981 */ /* 0x000ea8000c1e1500 */
[----:B------:R-:W3:Y:S01]  /*02d0*/  LDG.E.U16 R28, desc[UR10][R2.64+-0x6] ;  /* 0xfffffa0a021c7981 */ /* 0x000ee2000c1e1500 */
[----:B0-----:R-:W-:-:S05]  /*02e0*/  IMAD.WIDE R4, R20, 0x2, R4 ;  /* 0x0000000214047825 */ /* 0x001fca00078e0204 */
[----:B------:R0:W4:Y:S01]  /*02f0*/  LDG.E.U16 R25, desc[UR10][R4.64] ;  /* 0x0000000a04197981 */ /* 0x000122000c1e1500 */
[----:B------:R-:W-:-:S05]  /*0300*/  IMAD.WIDE R10, R13, 0x2, R4 ;  /* 0x000000020d0a7825 */ /* 0x000fca00078e0204 */
[----:B------:R1:W5:Y:S01]  /*0310*/  LDG.E.U16 R27, desc[UR10][R10.64] ;  /* 0x0000000a0a1b7981 */ /* 0x000362000c1e1500 */
[----:B------:R-:W-:-:S05]  /*0320*/  IMAD.WIDE R6, R13, 0x2, R10 ;  /* 0x000000020d067825 */ /* 0x000fca00078e020a */
[----:B------:R4:W5:Y:S01]  /*0330*/  LDG.E.U16 R26, desc[UR10][R6.64] ;  /* 0x0000000a061a7981 */ /* 0x000962000c1e1500 */
[----:B------:R-:W-:-:S04]  /*0340*/  IMAD.WIDE R8, R13, 0x2, R6 ;  /* 0x000000020d087825 */ /* 0x000fc800078e0206 */
[----:B0-----:R-:W-:-:S04]  /*0350*/  IMAD.WIDE R4, R13, 0x2, R8 ;  /* 0x000000020d047825 */ /* 0x001fc800078e0208 */
[----:B-1----:R-:W-:Y:S02]  /*0360*/  IMAD.WIDE R10, R13, 0x2, R4 ;  /* 0x000000020d0a7825 */ /* 0x002fe400078e0204 */
[----:B------:R-:W5:Y:S04]  /*0370*/  LDG.E.U16 R4, desc[UR10][R4.64] ;  /* 0x0000000a04047981 */ /* 0x000f68000c1e1500 */
[----:B------:R-:W5:Y:S01]  /*0380*/  LDG.E.U16 R5, desc[UR10][R2.64+0x4] ;  /* 0x0000040a02057981 */ /* 0x000f62000c1e1500 */
[----:B--2---:R-:W-:-:S03]  /*0390*/  HADD2.F32 R29, -RZ, R24.H0_H0 ;  /* 0x20000018ff1d7230 */ /* 0x004fc60000004100 */
[----:B------:R-:W2:Y:S01]  /*03a0*/  LDG.E.U16 R24, desc[UR10][R2.64+-0x4] ;  /* 0xfffffc0a02187981 */ /* 0x000ea2000c1e1500 */
[----:B---3--:R-:W-:Y:S02]  /*03b0*/  HADD2.F32 R28, -RZ, R28.H0_H0 ;  /* 0x2000001cff1c7230 */ /* 0x008fe40000004100 */
[----:B----4-:R-:W-:Y:S02]  /*03c0*/  HADD2.F32 R6, -RZ, R25.H0_H0 ;  /* 0x20000019ff067230 */ /* 0x010fe40000004100 */
[----:B------:R0:W3:Y:S03]  /*03d0*/  LDG.E.U16 R25, desc[UR10][R8.64] ;  /* 0x0000000a08197981 */ /* 0x0000e6000c1e1500 */
[----:B------:R-:W-:Y:S01]  /*03e0*/  FFMA R29, R29, R6, R23 ;  /* 0x000000061d1d7223 */ /* 0x000fe20000000017 */
[----:B-----5:R-:W-:Y:S01]  /*03f0*/  HADD2.F32 R27, -RZ, R27.H0_H0 ;  /* 0x2000001bff1b7230 */ /* 0x020fe20000004100 */
[----:B------:R-:W4:Y:S01]  /*0400*/  LDG.E.U16 R23, desc[UR10][R2.64+-0x2] ;  /* 0xfffffe0a02177981 */ /* 0x000f22000c1e1500 */
[----:B------:R-:W-:-:S04]  /*0410*/  IMAD.WIDE R6, R13, 0x2, R10 ;  /* 0x000000020d067825 */ /* 0x000fc800078e020a */
[----:B------:R-:W-:Y:S02]  /*0420*/  FFMA R27, R28, R27, R29 ;  /* 0x0000001b1c1b7223 */ /* 0x000fe4000000001d */
[----:B------:R-:W5:Y:S01]  /*0430*/  LDG.E.U16 R29, desc[UR10][R2.64] ;  /* 0x0000000a021d7981 */ /* 0x000f62000c1e1500 */
[----:B0-----:R-:W-:-:S03]  /*0440*/  IMAD.WIDE R8, R13, 0x2, R6 ;  /* 0x000000020d087825 */ /* 0x001fc600078e0206 */
[----:B------:R-:W5:Y:S04]  /*0450*/  LDG.E.U16 R28, desc[UR10][R10.64] ;  /* 0x0000000a0a1c7981 */ /* 0x000f68000c1e1500 */
[----:B------:R-:W5:Y:S04]  /*0460*/  LDG.E.U16 R8, desc[UR10][R8.64] ;  /* 0x0000000a08087981 */ /* 0x000f68000c1e1500 */
[----:B------:R-:W5:Y:S04]  /*0470*/  LDG.E.U16 R10, desc[UR10][R2.64+0x2] ;  /* 0x0000020a020a7981 */ /* 0x000f68000c1e1500 */
[----:B------:R-:W5:Y:S04]  /*0480*/  LDG.E.U16 R11, desc[UR10][R2.64+0x6] ;  /* 0x0000060a020b7981 */ /* 0x000f68000c1e1500 */
[----:B------:R0:W5:Y:S01]  /*0490*/  LDG.E.U16 R2, desc[UR10][R6.64] ;  /* 0x0000000a06027981 */ /* 0x000162000c1e1500 */
[----:B------:R-:W-:Y:S01]  /*04a0*/  HADD2.F32 R26, -RZ, R26.H0_H0 ;  /* 0x2000001aff1a7230 */ /* 0x000fe20000004100 */
[----:B------:R-:W-:Y:S01]  /*04b0*/  IADD3 R22, PT, PT, R22, 0x8, RZ ;  /* 0x0000000816167810 */ /* 0x000fe20007ffe0ff */
[----:B------:R-:W-:-:S03]  /*04c0*/  HADD2.F32 R4, -RZ, R4.H0_H0 ;  /* 0x20000004ff047230 */ /* 0x000fc60000004100 */
[----:B------:R-:W-:Y:S01]  /*04d0*/  ISETP.NE.AND P1, PT, R22, RZ, PT ;  /* 0x000000ff1600720c */ /* 0x000fe20003f25270 */
[----:B0-----:R-:W-:Y:S01]  /*04e0*/  HADD2.F32 R6, -RZ, R5.H0_H0 ;  /* 0x20000005ff067230 */ /* 0x001fe20000004100 */
[----:B------:R-:W-:Y:S02]  /*04f0*/  LEA R20, R13, R20, 0x3 ;  /* 0x000000140d147211 */ /* 0x000fe400078e18ff */
[----:B------:R-:W-:Y:S01]  /*0500*/  IADD3 R15, PT, PT, R15, 0x8, RZ ;  /* 0x000000080f0f7810 */ /* 0x000fe20007ffe0ff */
[----:B--2---:R-:W-:-:S05]  /*0510*/  HADD2.F32 R24, -RZ, R24.H0_H0 ;  /* 0x20000018ff187230 */ /* 0x004fca0000004100 */
[----:B------:R-:W-:Y:S01]  /*0520*/  FFMA R24, R24, R26, R27 ;  /* 0x0000001a18187223 */ /* 0x000fe2000000001b */
[----:B---3--:R-:W-:Y:S02]  /*0530*/  HADD2.F32 R25, -RZ, R25.H0_H0 ;  /* 0x20000019ff197230 */ /* 0x008fe40000004100 */
[----:B----4-:R-:W-:-:S05]  /*0540*/  HADD2.F32 R23, -RZ, R23.H0_H0 ;  /* 0x20000017ff177230 */ /* 0x010fca0000004100 */
[----:B------:R-:W-:Y:S01]  /*0550*/  FFMA R23, R23, R25, R24 ;  /* 0x0000001917177223 */ /* 0x000fe20000000018 */
[----:B-----5:R-:W-:Y:S02]  /*0560*/  HADD2.F32 R26, -RZ, R29.H0_H0 ;  /* 0x2000001dff1a7230 */ /* 0x020fe40000004100 */
[----:B------:R-:W-:-:S03]  /*0570*/  HADD2.F32 R28, -RZ, R28.H0_H0 ;  /* 0x2000001cff1c7230 */ /* 0x000fc60000004100 */
[----:B------:R-:W-:Y:S01]  /*0580*/  FFMA R4, R26, R4, R23 ;  /* 0x000000041a047223 */ /* 0x000fe20000000017 */
[----:B------:R-:W-:Y:S02]  /*0590*/  HADD2.F32 R3, -RZ, R10.H0_H0 ;  /* 0x2000000aff037230 */ /* 0x000fe40000004100 */
[----:B------:R-:W-:-:S03]  /*05a0*/  HADD2.F32 R8, -RZ, R8.H0_H0 ;  /* 0x20000008ff087230 */ /* 0x000fc60000004100 */
[----:B------:R-:W-:Y:S01]  /*05b0*/  FFMA R3, R3, R28, R4 ;  /* 0x0000001c03037223 */ /* 0x000fe20000000004 */
[----:B------:R-:W-:Y:S02]  /*05c0*/  HADD2.F32 R11, -RZ, R11.H0_H0 ;  /* 0x2000000bff0b7230 */ /* 0x000fe40000004100 */
[----:B------:R-:W-:-:S05]  /*05d0*/  HADD2.F32 R2, -RZ, R2.H0_H0 ;  /* 0x20000002ff027230 */ /* 0x000fca0000004100 */
[----:B------:R-:W-:-:S04]  /*05e0*/  FFMA R2, R6, R2, R3 ;  /* 0x0000000206027223 */ /* 0x000fc80000000003 */
[----:B------:R-:W-:Y:S01]  /*05f0*/  FFMA R23, R11, R8, R2 ;  /* 0x000000080b177223 */ /* 0x000fe20000000002 */
[----:B------:R-:W-:Y:S06]  /*0600*/  @P1 BRA `(.L_x_2) ;  /* 0xfffffffc001c1947 */ /* 0x000fec000383ffff */
.L_x_1:
[----:B------:R-:W-:Y:S05]  /*0610*/  @!P0 BRA `(.L_x_0) ;  /* 0x0000000400188947 */ /* 0x000fea0003800000 */
[----:B------:R-:W-:Y:S02]  /*0620*/  ISETP.GE.U32.AND P0, PT, R21, 0x4, PT ;  /* 0x000000041500780c */ /* 0x000fe40003f06070 */
[----:B------:R-:W-:-:S04]  /*0630*/  LOP3.LUT R15, R14, 0x3, RZ, 0xc0, !PT ;  /* 0x000000030e0f7812 */ /* 0x000fc800078ec0ff */
[----:B------:R-:W-:-:S07]  /*0640*/  ISETP.NE.AND P1, PT, R15, RZ, PT ;  /* 0x000000ff0f00720c */ /* 0x000fce0003f25270 */
[----:B------:R-:W-:Y:S06]  /*0650*/  @!P0 BRA `(.L_x_3) ;  /* 0x00000000007c8947 */ /* 0x000fec0003800000 */
[----:B------:R-:W0:Y:S01]  /*0660*/  LDC.64 R4, c[0x0][0x388] ;  /* 0x0000e200ff047b82 */ /* 0x000e220000000a00 */
[-C--:B------:R-:W-:Y:S02]  /*0670*/  IADD3 R6, PT, PT, R16, R19.reuse, RZ ;  /* 0x0000001310067210 */ /* 0x080fe40007ffe0ff */
[----:B------:R-:W-:-:S03]  /*0680*/  IADD3 R7, PT, PT, R18, R19, RZ ;  /* 0x0000001312077210 */ /* 0x000fc60007ffe0ff */
[----:B------:R-:W-:Y:S02]  /*0690*/  IMAD R9, R6, R13, R12 ;  /* 0x0000000d06097224 */ /* 0x000fe400078e020c */
[----:B------:R-:W1:Y:S02]  /*06a0*/  LDC.64 R2, c[0x0][0x380] ;  /* 0x0000e000ff027b82 */ /* 0x000e640000000a00 */
[----:B0-----:R-:W-:-:S04]  /*06b0*/  IMAD.WIDE R4, R9, 0x2, R4 ;  /* 0x0000000209047825 */ /* 0x001fc800078e0204 */
[----:B-1----:R-:W-:-:S04]  /*06c0*/  IMAD.WIDE R2, R7, 0x2, R2 ;  /* 0x0000000207027825 */ /* 0x002fc800078e0202 */
[C---:B------:R-:W-:Y:S01]  /*06d0*/  IMAD.WIDE R6, R13.reuse, 0x2, R4 ;  /* 0x000000020d067825 */ /* 0x040fe200078e0204 */
[----:B------:R-:W2:Y:S04]  /*06e0*/  LDG.E.U16 R20, desc[UR10][R2.64] ;  /* 0x0000000a02147981 */ /* 0x000ea8000c1e1500 */
[----:B------:R-:W3:Y:S01]  /*06f0*/  LDG.E.U16 R4, desc[UR10][R4.64] ;  /* 0x0000000a04047981 */ /* 0x000ee2000c1e1500 */
[----:B------:R-:W-:-:S03]  /*0700*/  IMAD.WIDE R8, R13, 0x2, R6 ;  /* 0x000000020d087825 */ /* 0x000fc600078e0206 */
[----:B------:R-:W4:Y:S04]  /*0710*/  LDG.E.U16 R22, desc[UR10][R2.64+0x2] ;  /* 0x0000020a02167981 */ /* 0x000f28000c1e1500 */
[----:B------:R-:W5:Y:S01]  /*0720*/  LDG.E.U16 R6, desc[UR10][R6.64] ;  /* 0x0000000a06067981 */ /* 0x000f62000c1e1500 */
[----:B------:R-:W-:-:S03]  /*0730*/  IMAD.WIDE R10, R13, 0x2, R8 ;  /* 0x000000020d0a7825 */ /* 0x000fc600078e0208 */
[----:B------:R-:W5:Y:S04]  /*0740*/  LDG.E.U16 R24, desc[UR10][R2.64+0x4] ;  /* 0x0000040a02187981 */ /* 0x000f68000c1e1500 */
[----:B------:R-:W5:Y:S04]  /*0750*/  LDG.E.U16 R8, desc[UR10][R8.64] ;  /* 0x0000000a08087981 */ /* 0x000f68000c1e1500 */
[----:B------:R-:W5:Y:S04]  /*0760*/  LDG.E.U16 R25, desc[UR10][R2.64+0x6] ;  /* 0x0000060a02197981 */ /* 0x000f68000c1e1500 */
[----:B------:R-:W5:Y:S01]  /*0770*/  LDG.E.U16 R10, desc[UR10][R10.64] ;  /* 0x0000000a0a0a7981 */ /* 0x000f62000c1e1500 */
[----:B------:R-:W-:Y:S01]  /*0780*/  IADD3 R19, PT, PT, R19, 0x4, RZ ;  /* 0x0000000413137810 */ /* 0x000fe20007ffe0ff */
[----:B--2---:R-:W-:-:S02]  /*0790*/  HADD2.F32 R20, -RZ, R20.H0_H0 ;  /* 0x20000014ff147230 */ /* 0x004fc40000004100 */
[----:B---3--:R-:W-:Y:S02]  /*07a0*/  HADD2.F32 R21, -RZ, R4.H0_H0 ;  /* 0x20000004ff157230 */ /* 0x008fe40000004100 */
[----:B----4-:R-:W-:-:S03]  /*07b0*/  HADD2.F32 R5, -RZ, R22.H0_H0 ;  /* 0x20000016ff057230 */ /* 0x010fc60000004100 */
[----:B------:R-:W-:Y:S01]  /*07c0*/  FFMA R20, R20, R21, R23 ;  /* 0x0000001514147223 */ /* 0x000fe20000000017 */
[----:B-----5:R-:W-:Y:S02]  /*07d0*/  HADD2.F32 R4, -RZ, R6.H0_H0 ;  /* 0x20000006ff047230 */ /* 0x020fe40000004100 */
[----:B------:R-:W-:-:S03]  /*07e0*/  HADD2.F32 R7, -RZ, R24.H0_H0 ;  /* 0x20000018ff077230 */ /* 0x000fc60000004100 */
[----:B------:R-:W-:Y:S01]  /*07f0*/  FFMA R4, R5, R4, R20 ;  /* 0x0000000405047223 */ /* 0x000fe20000000014 */
[----:B------:R-:W-:Y:S02]  /*0800*/  HADD2.F32 R6, -RZ, R8.H0_H0 ;  /* 0x20000008ff067230 */ /* 0x000fe40000004100 */
[----:B------:R-:W-:-:S03]  /*0810*/  HADD2.F32 R25, -RZ, R25.H0_H0 ;  /* 0x20000019ff197230 */ /* 0x000fc60000004100 */
[----:B------:R-:W-:Y:S01]  /*0820*/  FFMA R4, R7, R6, R4 ;  /* 0x0000000607047223 */ /* 0x000fe20000000004 */
[----:B------:R-:W-:-:S05]  /*0830*/  HADD2.F32 R23, -RZ, R10.H0_H0 ;  /* 0x2000000aff177230 */ /* 0x000fca0000004100 */
[----:B------:R-:W-:-:S07]  /*0840*/  FFMA R23, R25, R23, R4 ;  /* 0x0000001719177223 */ /* 0x000fce0000000004 */
.L_x_3:
[----:B------:R-:W-:Y:S05]  /*0850*/  @!P1 BRA `(.L_x_0) ;  /* 0x0000000000889947 */ /* 0x000fea0003800000 */
[----:B------:R-:W0:Y:S01]  /*0860*/  LDC.64 R6, c[0x0][0x388] ;  /* 0x0000e200ff067b82 */ /* 0x000e220000000a00 */
[----:B------:R-:W-:Y:S02]  /*0870*/  ISETP.NE.AND P0, PT, R15, 0x1, PT ;  /* 0x000000010f00780c */ /* 0x000fe40003f05270 */
[----:B------:R-:W-:-:S04]  /*0880*/  LOP3.LUT R14, R14, 0x1, RZ, 0xc0, !PT ;  /* 0x000000010e0e7812 */ /* 0x000fc800078ec0ff */
[----:B------:R-:W-:Y:S01]  /*0890*/  ISETP.NE.U32.AND P1, PT, R14, 0x1, PT ;  /* 0x000000010e00780c */ /* 0x000fe20003f25070 */
[----:B------:R-:W1:Y:S06]  /*08a0*/  LDC.64 R8, c[0x0][0x380] ;  /* 0x0000e000ff087b82 */ /* 0x000e6c0000000a00 */
[-C--:B------:R-:W-:Y:S02]  /*08b0*/  @P0 IADD3 R10, PT, PT, R16, R19.reuse, RZ ;  /* 0x00000013100a0210 */ /* 0x080fe40007ffe0ff */
[----:B------:R-:W2:Y:S01]  /*08c0*/  LDC.64 R4, c[0x0][0x380] ;  /* 0x0000e000ff047b82 */ /* 0x000ea20000000a00 */
[----:B------:R-:W-:-:S02]  /*08d0*/  @P0 IADD3 R11, PT, PT, R18, R19, RZ ;  /* 0x00000013120b0210 */ /* 0x000fc40007ffe0ff */
[----:B------:R-:W-:Y:S01]  /*08e0*/  @P0 IMAD R15, R10, R13, R12 ;  /* 0x0000000d0a0f0224 */ /* 0x000fe200078e020c */
[----:B------:R-:W-:-:S04]  /*08f0*/  @P0 IADD3 R19, PT, PT, R19, 0x2, RZ ;  /* 0x0000000213130810 */ /* 0x000fc80007ffe0ff */
[----:B------:R-:W3:Y:S01]  /*0900*/  LDC.64 R2, c[0x0][0x388] ;  /* 0x0000e200ff027b82 */ /* 0x000ee20000000a00 */
[----:B0-----:R-:W-:Y:S01]  /*0910*/  @P0 IMAD.WIDE R6, R15, 0x2, R6 ;  /* 0x000000020f060825 */ /* 0x001fe200078e0206 */
[-C--:B------:R-:W-:Y:S02]  /*0920*/  @!P1 IADD3 R16, PT, PT, R16, R19.reuse, RZ ;  /* 0x0000001310109210 */ /* 0x080fe40007ffe0ff */
[----:B------:R-:W-:Y:S01]  /*0930*/  @!P1 IADD3 R19, PT, PT, R18, R19, RZ ;  /* 0x0000001312139210 */ /* 0x000fe20007ffe0ff */
[----:B-1----:R-:W-:-:S04]  /*0940*/  @P0 IMAD.WIDE R8, R11, 0x2, R8 ;  /* 0x000000020b080825 */ /* 0x002fc800078e0208 */
[----:B------:R-:W-:Y:S01]  /*0950*/  @!P1 IMAD R15, R16, R13, R12 ;  /* 0x0000000d100f9224 */ /* 0x000fe200078e020c */
[----:B------:R-:W4:Y:S01]  /*0960*/  @P0 LDG.E.U16 R14, desc[UR10][R8.64] ;  /* 0x0000000a080e0981 */ /* 0x000f22000c1e1500 */
[----:B------:R-:W-:-:S03]  /*0970*/  @P0 IMAD.WIDE R10, R13, 0x2, R6 ;  /* 0x000000020d0a0825 */ /* 0x000fc600078e0206 */
[----:B------:R-:W5:Y:S01]  /*0980*/  @P0 LDG.E.U16 R6, desc[UR10][R6.64] ;  /* 0x0000000a06060981 */ /* 0x000f62000c1e1500 */
[----:B--2---:R-:W-:-:S03]  /*0990*/  @!P1 IMAD.WIDE R4, R19, 0x2, R4 ;  /* 0x0000000213049825 */ /* 0x004fc600078e0204 */
[----:B------:R-:W2:Y:S01]  /*09a0*/  @P0 LDG.E.U16 R16, desc[UR10][R8.64+0x2] ;  /* 0x0000020a08100981 */ /* 0x000ea2000c1e1500 */
[----:B---3--:R-:W-:-:S03]  /*09b0*/  @!P1 IMAD.WIDE R2, R15, 0x2, R2 ;  /* 0x000000020f029825 */ /* 0x008fc600078e0202 */
[----:B------:R-:W3:Y:S04]  /*09c0*/  @P0 LDG.E.U16 R10, desc[UR10][R10.64] ;  /* 0x0000000a0a0a0981 */ /* 0x000ee8000c1e1500 */
[----:B------:R-:W3:Y:S04]  /*09d0*/  @!P1 LDG.E.U16 R4, desc[UR10][R4.64] ;  /* 0x0000000a04049981 */ /* 0x000ee8000c1e1500 */
[----:B------:R-:W3:Y:S01]  /*09e0*/  @!P1 LDG.E.U16 R2, desc[UR10][R2.64] ;  /* 0x0000000a02029981 */ /* 0x000ee2000c1e1500 */
[----:B----4-:R-:W-:Y:S02]  /*09f0*/  @P0 HADD2.F32 R14, -RZ, R14.H0_H0 ;  /* 0x2000000eff0e0230 */ /* 0x010fe40000004100 */
[----:B-----5:R-:W-:-:S02]  /*0a00*/  @P0 HADD2.F32 R15, -RZ, R6.H0_H0 ;  /* 0x20000006ff0f0230 */ /* 0x020fc40000004100 */
[----:B--2---:R-:W-:-:S03]  /*0a10*/  @P0 HADD2.F32 R19, -RZ, R16.H0_H0 ;  /* 0x20000010ff130230 */ /* 0x004fc60000004100 */
[----:B------:R-:W-:Y:S01]  /*0a20*/  @P0 FFMA R14, R14, R15, R23 ;  /* 0x0000000f0e0e0223 */ /* 0x000fe20000000017 */
[----:B---3--:R-:W-:Y:S02]  /*0a30*/  @P0 HADD2.F32 R16, -RZ, R10.H0_H0 ;  /* 0x2000000aff100230 */ /* 0x008fe40000004100 */
[----:B------:R-:W-:-:S03]  /*0a40*/  @!P1 HADD2.F32 R6, -RZ, R4.H0_H0 ;  /* 0x20000004ff069230 */ /* 0x000fc60000004100 */
[----:B------:R-:W-:Y:S01]  /*0a50*/  @P0 FFMA R23, R19, R16, R14 ;  /* 0x0000001013170223 */ /* 0x000fe2000000000e */
[----:B------:R-:W-:-:S05]  /*0a60*/  @!P1 HADD2.F32 R7, -RZ, R2.H0_H0 ;  /* 0x20000002ff079230 */ /* 0x000fca0000004100 */
[----:B------:R-:W-:-:S07]  /*0a70*/  @!P1 FFMA R23, R6, R7, R23 ;  /* 0x0000000706179223 */ /* 0x000fce0000000017 */
.L_x_0:
[----:B------:R-:W0:Y:S01]  /*0a80*/  LDC.64 R2, c[0x0][0x390] ;  /* 0x0000e400ff027b82 */ /* 0x000e220000000a00 */
[----:B------:R-:W-:Y:S01]  /*0a90*/  IMAD R0, R17, UR8, R0 ;  /* 0x0000000811007c24 */ /* 0x000fe2000f8e0200 */
[----:B------:R-:W-:-:S03]  /*0aa0*/  F2FP.F16.F32.PACK_AB R23, RZ, R23 ;  /* 0x00000017ff17723e */ /* 0x000fc600000000ff */
[----:B------:R-:W-:-:S04]  /*0ab0*/  IMAD R13, R0, R13, R12 ;  /* 0x0000000d000d7224 */ /* 0x000fc800078e020c */
[----:B0-----:R-:W-:-:S05]  /*0ac0*/  IMAD.WIDE R2, R13, 0x2, R2 ;  /* 0x000000020d027825 */ /* 0x001fca00078e0202 */
[----:B------:R-:W-:Y:S01]  /*0ad0*/  STG.E.U16 desc[UR10][R2.64], R23 ;  /* 0x0000001702007986 */ /* 0x000fe2000c10150a */
[----:B------:R-:W-:Y:S05]  /*0ae0*/  EXIT ;  /* 0x000000000000794d */ /* 0x000fea0003800000 */
.L_x_4:
[----:B------:R-:W-:-:S00]  /*0af0*/  BRA `(.L_x_4) ;  /* 0xfffffffc00fc7947 */ /* 0x000fc0000383ffff */
[----:B------:R-:W-:-:S00]  /*0b00*/  NOP ;  /* 0x0000000000007918 */ /* 0x000fc00000000000 */
[----:B------:R-:W-:-:S00]  /*0b10*/  NOP ;  /* 0x0000000000007918 */ /* 0x000fc00000000000 */
[----:B------:R-:W-:-:S00]  /*0b20*/  NOP ;  /* 0x0000000000007918 */ /* 0x000fc00000000000 */
[----:B------:R-:W-:-:S00]  /*0b30*/  NOP ;  /* 0x0000000000007918 */ /* 0x000fc00000000000 */
[----:B------:R-:W-:-:S00]  /*0b40*/  NOP ;  /* 0x0000000000007918 */ /* 0x000fc00000000000 */
[----:B------:R-:W-:-:S00]  /*0b50*/  NOP ;  /* 0x0000000000007918 */ /* 0x000fc00000000000 */
[----:B------:R-:W-:-:S00]  /*0b60*/  NOP ;  /* 0x0000000000007918 */ /* 0x000fc00000000000 */
[----:B------:R-:W-:-:S00]  /*0b70*/  NOP ;  /* 0x0000000000007918 */ /* 0x000fc00000000000 */
.L_x_5:


//--------------------- .nv.shared.reserved.0     --------------------------
	.section	.nv.shared.reserved.0,"aw",@nobits
	.weak		__nv_reservedSMEM_offset_0_alias
	.size		__nv_reservedSMEM_offset_0_alias, 0, 64
	.other		__nv_reservedSMEM_offset_0_alias,@"STO_CUDA_RESERVED_SHARED STV_DEFAULT"
__nv_reservedSMEM_offset_0_alias:
	.zero		0
	.zero		64


//--------------------- .nv.constant0._Z22batched_mat_mul_kernelPK6__halfS1_PS_iiii --------------------------
	.section	.nv.constant0._Z22batched_mat_mul_kernelPK6__halfS1_PS_iiii,"a",@progbits
	.sectionflags	@""
	.align	4
.nv.constant0._Z22batched_mat_mul_kernelPK6__halfS1_PS_iiii:
	.zero		936


//--------------------- SYMBOLS --------------------------

	.type		.nv.reservedSmem.offset0,@object
	.size		.nv.reservedSmem.offset0,0x4
